	.headerflags	@"EF_CUDA_TEXMODE_UNIFIED EF_CUDA_64BIT_ADDRESS EF_CUDA_ACCELERATORS EF_CUDA_SM90 EF_CUDA_VIRTUAL_SM(EF_CUDA_SM90)"
	.elftype	@"ET_EXEC"


//--------------------- .nv.info                  --------------------------
	.section	.nv.info,"",@"SHT_CUDA_INFO"
	.align	4


	//----- nvinfo : EIATTR_REGCOUNT
	.align		4
        /*0000*/ 	.byte	0x04, 0x2f
        /*0002*/ 	.short	(.L_1 - .L_0)
	.align		4
.L_0:
        /*0004*/ 	.word	index@(triton_poi_fused__to_copy_arange_clamp_mul_sub_24)
        /*0008*/ 	.word	0x0000000a


	//----- nvinfo : EIATTR_MIN_STACK_SIZE
	.align		4
.L_1:
        /*000c*/ 	.byte	0x04, 0x12
        /*000e*/ 	.short	(.L_3 - .L_2)
	.align		4
.L_2:
        /*0010*/ 	.word	index@(triton_poi_fused__to_copy_arange_clamp_mul_sub_24)
        /*0014*/ 	.word	0x00000000


	//----- nvinfo : EIATTR_FRAME_SIZE
	.align		4
.L_3:
        /*0018*/ 	.byte	0x04, 0x11
        /*001a*/ 	.short	(.L_5 - .L_4)
	.align		4
.L_4:
        /*001c*/ 	.word	index@(triton_poi_fused__to_copy_arange_clamp_mul_sub_24)
        /*0020*/ 	.word	0x00000000


	//----- nvinfo : EIATTR_MIN_STACK_SIZE
	.align		4
.L_5:
        /*0024*/ 	.byte	0x04, 0x12
        /*0026*/ 	.short	(.L_7 - .L_6)
	.align		4
.L_6:
        /*0028*/ 	.word	index@(triton_poi_fused__to_copy_arange_clamp_mul_sub_24)
        /*002c*/ 	.word	0x00000000
.L_7:


//--------------------- .nv.info.triton_poi_fused__to_copy_arange_clamp_mul_sub_24 --------------------------
	.section	.nv.info.triton_poi_fused__to_copy_arange_clamp_mul_sub_24,"",@"SHT_CUDA_INFO"
	.sectionflags	@""
	.align	4


	//----- nvinfo : EIATTR_CUDA_API_VERSION
	.align		4
        /*0000*/ 	.byte	0x04, 0x37
        /*0002*/ 	.short	(.L_9 - .L_8)
.L_8:
        /*0004*/ 	.word	0x0000007c


	//----- nvinfo : EIATTR_KPARAM_INFO
	.align		4
.L_9:
        /*0008*/ 	.byte	0x04, 0x17
        /*000a*/ 	.short	(.L_11 - .L_10)
.L_10:
        /*000c*/ 	.word	0x00000000
        /*0010*/ 	.short	0x0001
        /*0012*/ 	.short	0x0008
        /*0014*/ 	.byte	0x00, 0xf0, 0x11, 0x00


	//----- nvinfo : EIATTR_KPARAM_INFO
	.align		4
.L_11:
        /*0018*/ 	.byte	0x04, 0x17
        /*001a*/ 	.short	(.L_13 - .L_12)
.L_12:
        /*001c*/ 	.word	0x00000000
        /*0020*/ 	.short	0x0000
        /*0022*/ 	.short	0x0000
        /*0024*/ 	.byte	0x00, 0xf4, 0x21, 0x00


	//----- nvinfo : EIATTR_SPARSE_MMA_MASK
	.align		4
.L_13:
        /*0028*/ 	.byte	0x03, 0x50
        /*002a*/ 	.short	0x0000


	//----- nvinfo : EIATTR_MAXREG_COUNT
	.align		4
        /*002c*/ 	.byte	0x03, 0x1b
        /*002e*/ 	.short	0x00ff


	//----- nvinfo : EIATTR_EXIT_INSTR_OFFSETS
	.align		4
        /*0030*/ 	.byte	0x04, 0x1c
        /*0032*/ 	.short	(.L_15 - .L_14)


	//   ....[0]....
.L_14:
        /*0034*/ 	.word	0x000000f0


	//   ....[1]....
        /*0038*/ 	.word	0x00000120


	//----- nvinfo : EIATTR_REQNTID
	.align		4
.L_15:
        /*003c*/ 	.byte	0x04, 0x10
        /*003e*/ 	.short	(.L_17 - .L_16)
.L_16:
        /*0040*/ 	.word	0x00000020
        /*0044*/ 	.word	0x00000001
        /*0048*/ 	.word	0x00000001


	//----- nvinfo : EIATTR_CBANK_PARAM_SIZE
	.align		4
.L_17:
        /*004c*/ 	.byte	0x03, 0x19
        /*004e*/ 	.short	0x000c


	//----- nvinfo : EIATTR_PARAM_CBANK
	.align		4
        /*0050*/ 	.byte	0x04, 0x0a
        /*0052*/ 	.short	(.L_19 - .L_18)
	.align		4
.L_18:
        /*0054*/ 	.word	index@(.nv.constant0.triton_poi_fused__to_copy_arange_clamp_mul_sub_24)
        /*0058*/ 	.short	0x0210
        /*005a*/ 	.short	0x000c


	//----- nvinfo : EIATTR_SW_WAR
	.align		4
.L_19:
        /*005c*/ 	.byte	0x04, 0x36
        /*005e*/ 	.short	(.L_21 - .L_20)
.L_20:
        /*0060*/ 	.word	0x00000008
.L_21:


//--------------------- .nv.callgraph             --------------------------
	.section	.nv.callgraph,"",@"SHT_CUDA_CALLGRAPH"
	.align	4
	.sectionentsize	8
	.align		4
        /*0000*/ 	.word	0x00000000
	.align		4
        /*0004*/ 	.word	0xffffffff
	.align		4
        /*0008*/ 	.word	0x00000000
	.align		4
        /*000c*/ 	.word	0xfffffffe
	.align		4
        /*0010*/ 	.word	0x00000000
	.align		4
        /*0014*/ 	.word	0xfffffffd
	.align		4
        /*0018*/ 	.word	0x00000000
	.align		4
        /*001c*/ 	.word	0xfffffffc


//--------------------- .text.triton_poi_fused__to_copy_arange_clamp_mul_sub_24 --------------------------
	.section	.text.triton_poi_fused__to_copy_arange_clamp_mul_sub_24,"ax",@progbits
	.align	128
        .global         triton_poi_fused__to_copy_arange_clamp_mul_sub_24
        .type           triton_poi_fused__to_copy_arange_clamp_mul_sub_24,@function
        .size           triton_poi_fused__to_copy_arange_clamp_mul_sub_24,(.L_x_1 - triton_poi_fused__to_copy_arange_clamp_mul_sub_24)
        .other          triton_poi_fused__to_copy_arange_clamp_mul_sub_24,@"STO_CUDA_ENTRY STV_DEFAULT"
triton_poi_fused__to_copy_arange_clamp_mul_sub_24:
.text.triton_poi_fused__to_copy_arange_clamp_mul_sub_24:
[----:B------:R-:W0:Y:S02]  /*0000*/  LDC R1, c[0x0][0x28] ;  /* 0x00000a00ff017b82 */ /* 0x000e240000000800 */
[----:B------:R-:W1:Y:S01]  /*0010*/  S2R R6, SR_TID.X ;  /* 0x0000000000067919 */ /* 0x000e620000002100 */
[----:B------:R-:W2:Y:S01]  /*0020*/  LDC.64 R2, c[0x0][0x210] ;  /* 0x00008400ff027b82 */ /* 0x000ea20000000a00 */
[----:B------:R-:W3:Y:S01]  /*0030*/  S2R R5, SR_CTAID.X ;  /* 0x0000000000057919 */ /* 0x000ee20000002500 */
[C---:B-1----:R-:W-:Y:S02]  /*0040*/  LOP3.LUT R0, R6.reuse, 0x3, RZ, 0xc0, !PT ;  /* 0x0000000306007812 */ /* 0x042fe400078ec0ff */
[----:B------:R-:W-:-:S03]  /*0050*/  LOP3.LUT P0, RZ, R6, 0x1c, RZ, 0xc0, !PT ;  /* 0x0000001c06ff7812 */ /* 0x000fc6000780c0ff */
[----:B---3--:R-:W-:-:S04]  /*0060*/  IMAD R5, R5, 0x4, R0 ;  /* 0x0000000405057824 */ /* 0x008fc800078e0200 */
[C---:B--2---:R-:W-:Y:S01]  /*0070*/  IMAD.WIDE R2, R5.reuse, 0x4, R2 ;  /* 0x0000000405027825 */ /* 0x044fe200078e0202 */
[----:B------:R-:W-:Y:S02]  /*0080*/  I2FP.F32.S32 R0, R5 ;  /* 0x0000000500007245 */ /* 0x000fe40000201400 */
[----:B------:R-:W-:-:S03]  /*0090*/  ISETP.LT.AND P0, PT, R5, 0x4, !P0 ;  /* 0x000000040500780c */ /* 0x000fc60004701270 */
[----:B------:R-:W-:-:S05]  /*00a0*/  FMUL R0, R0, 0.3333333432674407959 ;  /* 0x3eaaaaab00007820 */ /* 0x000fca0000400000 */
[----:B------:R-:W-:-:S04]  /*00b0*/  FMNMX R0, RZ, R0, !PT ;  /* 0x00000000ff007209 */ /* 0x000fc80007800000 */
[----:B------:R-:W1:Y:S02]  /*00c0*/  F2I.TRUNC.NTZ R4, R0 ;  /* 0x0000000000047305 */ /* 0x000e64000020f100 */
[----:B-1----:R-:W-:-:S05]  /*00d0*/  I2FP.F32.S32 R7, R4 ;  /* 0x0000000400077245 */ /* 0x002fca0000201400 */
[----:B------:R-:W-:Y:S01]  /*00e0*/  FADD.SAT R7, R0, -R7 ;  /* 0x8000000700077221 */ /* 0x000fe20000002000 */
[----:B------:R-:W-:Y:S06]  /*00f0*/  @!P0 EXIT ;  /* 0x000000000000894d */ /* 0x000fec0003800000 */
[----:B------:R-:W-:Y:S02]  /*0100*/  ULDC.64 UR4, c[0x0][0x208] ;  /* 0x0000820000047ab9 */ /* 0x000fe40000000a00 */
[----:B------:R-:W-:Y:S01]  /*0110*/  STG.E desc[UR4][R2.64], R7 ;  /* 0x0000000702007986 */ /* 0x000fe2000c101904 */
[----:B------:R-:W-:Y:S05]  /*0120*/  EXIT ;  /* 0x000000000000794d */ /* 0x000fea0003800000 */
.L_x_0:
[----:B------:R-:W-:-:S00]  /*0130*/  BRA `(.L_x_0) ;  /* 0xfffffffc00fc7947 */ /* 0x000fc0000383ffff */
[----:B------:R-:W-:-:S00]  /*0140*/  NOP ;  /* 0x0000000000007918 */ /* 0x000fc00000000000 */
        /* <DEDUP_REMOVED lines=11> */
.L_x_1:


//--------------------- .nv.constant0.triton_poi_fused__to_copy_arange_clamp_mul_sub_24 --------------------------
	.section	.nv.constant0.triton_poi_fused__to_copy_arange_clamp_mul_sub_24,"a",@progbits
	.sectionflags	@""
	.align	4
.nv.constant0.triton_poi_fused__to_copy_arange_clamp_mul_sub_24:
	.zero		540
